//
// Generated by NVIDIA NVVM Compiler
//
// Compiler Build ID: CL-36424714
// Cuda compilation tools, release 13.0, V13.0.88
// Based on NVVM 20.0.0
//

.version 9.0
.target sm_100
.address_size 64

	// .globl	_Z9pi_kernelPfidi

.visible .entry _Z9pi_kernelPfidi(
	.param .u64 .ptr .align 1 _Z9pi_kernelPfidi_param_0,
	.param .u32 _Z9pi_kernelPfidi_param_1,
	.param .f64 _Z9pi_kernelPfidi_param_2,
	.param .u32 _Z9pi_kernelPfidi_param_3
)
{
	.reg .pred 	%p<8>;
	.reg .b32 	%r<30>;
	.reg .b32 	%f<21>;
	.reg .b64 	%rd<3>;
	.reg .b64 	%fd<34>;

	ld.param.u64 	%rd2, [_Z9pi_kernelPfidi_param_0];
	ld.param.u32 	%r13, [_Z9pi_kernelPfidi_param_1];
	ld.param.f64 	%fd1, [_Z9pi_kernelPfidi_param_2];
	ld.param.u32 	%r14, [_Z9pi_kernelPfidi_param_3];
	cvta.to.global.u64 	%rd1, %rd2;
	mov.u32 	%r15, %ctaid.x;
	mov.u32 	%r16, %ntid.x;
	mov.u32 	%r17, %tid.x;
	mad.lo.s32 	%r18, %r15, %r16, %r17;
	mul.lo.s32 	%r1, %r14, %r18;
	setp.lt.s32 	%p1, %r14, 1;
	setp.ge.s32 	%p2, %r1, %r13;
	or.pred  	%p3, %p1, %p2;
	@%p3 bra 	$L__BB0_6;
	add.s32 	%r19, %r1, %r14;
	min.s32 	%r2, %r19, %r13;
	add.s32 	%r20, %r1, 1;
	max.s32 	%r3, %r2, %r20;
	sub.s32 	%r21, %r3, %r1;
	and.b32  	%r4, %r21, 3;
	setp.eq.s32 	%p4, %r4, 0;
	mov.u32 	%r28, %r1;
	@%p4 bra 	$L__BB0_4;
	neg.s32 	%r26, %r4;
	mov.u32 	%r28, %r1;
$L__BB0_3:
	.pragma "nounroll";
	cvt.rn.f64.s32 	%fd2, %r28;
	add.f64 	%fd3, %fd2, 0d3FE0000000000000;
	mul.f64 	%fd4, %fd1, %fd3;
	cvt.rn.f32.f64 	%f1, %fd4;
	mul.f32 	%f2, %f1, %f1;
	cvt.f64.f32 	%fd5, %f2;
	add.f64 	%fd6, %fd5, 0d3FF0000000000000;
	mov.f64 	%fd7, 0d4010000000000000;
	div.rn.f64 	%fd8, %fd7, %fd6;
	cvt.rn.f32.f64 	%f3, %fd8;
	atom.global.add.f32 	%f4, [%rd1], %f3;
	add.s32 	%r28, %r28, 1;
	add.s32 	%r26, %r26, 1;
	setp.ne.s32 	%p5, %r26, 0;
	@%p5 bra 	$L__BB0_3;
$L__BB0_4:
	sub.s32 	%r22, %r1, %r3;
	setp.gt.u32 	%p6, %r22, -4;
	@%p6 bra 	$L__BB0_6;
$L__BB0_5:
	cvt.rn.f64.s32 	%fd9, %r28;
	add.f64 	%fd10, %fd9, 0d3FE0000000000000;
	mul.f64 	%fd11, %fd1, %fd10;
	cvt.rn.f32.f64 	%f5, %fd11;
	mul.f32 	%f6, %f5, %f5;
	cvt.f64.f32 	%fd12, %f6;
	add.f64 	%fd13, %fd12, 0d3FF0000000000000;
	mov.f64 	%fd14, 0d4010000000000000;
	div.rn.f64 	%fd15, %fd14, %fd13;
	cvt.rn.f32.f64 	%f7, %fd15;
	atom.global.add.f32 	%f8, [%rd1], %f7;
	add.s32 	%r23, %r28, 1;
	cvt.rn.f64.s32 	%fd16, %r23;
	add.f64 	%fd17, %fd16, 0d3FE0000000000000;
	mul.f64 	%fd18, %fd1, %fd17;
	cvt.rn.f32.f64 	%f9, %fd18;
	mul.f32 	%f10, %f9, %f9;
	cvt.f64.f32 	%fd19, %f10;
	add.f64 	%fd20, %fd19, 0d3FF0000000000000;
	div.rn.f64 	%fd21, %fd14, %fd20;
	cvt.rn.f32.f64 	%f11, %fd21;
	atom.global.add.f32 	%f12, [%rd1], %f11;
	add.s32 	%r24, %r28, 2;
	cvt.rn.f64.s32 	%fd22, %r24;
	add.f64 	%fd23, %fd22, 0d3FE0000000000000;
	mul.f64 	%fd24, %fd1, %fd23;
	cvt.rn.f32.f64 	%f13, %fd24;
	mul.f32 	%f14, %f13, %f13;
	cvt.f64.f32 	%fd25, %f14;
	add.f64 	%fd26, %fd25, 0d3FF0000000000000;
	div.rn.f64 	%fd27, %fd14, %fd26;
	cvt.rn.f32.f64 	%f15, %fd27;
	atom.global.add.f32 	%f16, [%rd1], %f15;
	add.s32 	%r25, %r28, 3;
	cvt.rn.f64.s32 	%fd28, %r25;
	add.f64 	%fd29, %fd28, 0d3FE0000000000000;
	mul.f64 	%fd30, %fd1, %fd29;
	cvt.rn.f32.f64 	%f17, %fd30;
	mul.f32 	%f18, %f17, %f17;
	cvt.f64.f32 	%fd31, %f18;
	add.f64 	%fd32, %fd31, 0d3FF0000000000000;
	div.rn.f64 	%fd33, %fd14, %fd32;
	cvt.rn.f32.f64 	%f19, %fd33;
	atom.global.add.f32 	%f20, [%rd1], %f19;
	add.s32 	%r28, %r28, 4;
	setp.lt.s32 	%p7, %r28, %r2;
	@%p7 bra 	$L__BB0_5;
$L__BB0_6:
	ret;

}


// ===== COMPILED SASS (sm_100) =====

	.target	sm_100

	.elftype	@"ET_EXEC"


//--------------------- .note.nv.tkinfo           --------------------------
	.section	.note.nv.tkinfo,"",@"SHT_NOTE"
	.sectionflags	@"SHF_NOTE_NV_TKINFO"
	.tkinfo
        /*0018*/ 	.word	0x00000002
        /*0030*/ 	.string	""
        /*0030*/ 	.string	"ptxas"
        /*0030*/ 	.string	"Cuda compilation tools, release 13.0, V13.0.88"
        /*0030*/ 	.string	"Build cuda_13.0.r13.0/compiler.36424714_0"
        /*0030*/ 	.string	"-arch sm_100 -m 64 "



//--------------------- .note.nv.cuinfo           --------------------------
	.section	.note.nv.cuinfo,"",@"SHT_NOTE"
	.sectionflags	@"SHF_NOTE_NV_CUINFO"
        /*0018*/ 	.short	0x0002
        /*001a*/ 	.short	0x0064
        /*001c*/ 	.short	0x0082
	.zero		2


//--------------------- .nv.info                  --------------------------
	.section	.nv.info,"",@"SHT_CUDA_INFO"
	.align	4


	//----- nvinfo : EIATTR_REGCOUNT
	.align		4
        /*0000*/ 	.byte	0x04, 0x2f
        /*0002*/ 	.short	(.L_1 - .L_0)
	.align		4
.L_0:
        /*0004*/ 	.word	index@(_Z9pi_kernelPfidi)
        /*0008*/ 	.word	0x0000001c


	//----- nvinfo : EIATTR_FRAME_SIZE
	.align		4
.L_1:
        /*000c*/ 	.byte	0x04, 0x11
        /*000e*/ 	.short	(.L_3 - .L_2)
	.align		4
.L_2:
        /*0010*/ 	.word	index@($__internal_0_$__cuda_sm20_div_rn_f64_full)
        /*0014*/ 	.word	0x00000000


	//----- nvinfo : EIATTR_FRAME_SIZE
	.align		4
.L_3:
        /*0018*/ 	.byte	0x04, 0x11
        /*001a*/ 	.short	(.L_5 - .L_4)
	.align		4
.L_4:
        /*001c*/ 	.word	index@(_Z9pi_kernelPfidi)
        /*0020*/ 	.word	0x00000000


	//----- nvinfo : EIATTR_MIN_STACK_SIZE
	.align		4
.L_5:
        /*0024*/ 	.byte	0x04, 0x12
        /*0026*/ 	.short	(.L_7 - .L_6)
	.align		4
.L_6:
        /*0028*/ 	.word	index@(_Z9pi_kernelPfidi)
        /*002c*/ 	.word	0x00000000
.L_7:


//--------------------- .nv.compat                --------------------------
	.section	.nv.compat,"",@"SHT_CUDA_COMPAT_INFO"
	.align	4
        /*0000*/ 	.byte	0x02, 0x09, 0x00, 0x00, 0x02, 0x02, 0x01, 0x00, 0x02, 0x05, 0x05, 0x00, 0x03, 0x07, 0x01, 0x01
        /*0010*/ 	.byte	0x02, 0x03, 0x00, 0x00, 0x02, 0x06, 0x01, 0x00, 0x04, 0x0b, 0x08, 0x00, 0x01, 0x00, 0x00, 0x00
        /*0020*/ 	.byte	0x00, 0x00, 0x00, 0x00


//--------------------- .nv.info._Z9pi_kernelPfidi --------------------------
	.section	.nv.info._Z9pi_kernelPfidi,"",@"SHT_CUDA_INFO"
	.sectionflags	@""
	.align	4


	//----- nvinfo : EIATTR_CUDA_API_VERSION
	.align		4
        /*0000*/ 	.byte	0x04, 0x37
        /*0002*/ 	.short	(.L_9 - .L_8)
.L_8:
        /*0004*/ 	.word	0x00000082


	//----- nvinfo : EIATTR_KPARAM_INFO
	.align		4
.L_9:
        /*0008*/ 	.byte	0x04, 0x17
        /*000a*/ 	.short	(.L_11 - .L_10)
.L_10:
        /*000c*/ 	.word	0x00000000
        /*0010*/ 	.short	0x0003
        /*0012*/ 	.short	0x0018
        /*0014*/ 	.byte	0x00, 0xf0, 0x11, 0x00


	//----- nvinfo : EIATTR_KPARAM_INFO
	.align		4
.L_11:
        /*0018*/ 	.byte	0x04, 0x17
        /*001a*/ 	.short	(.L_13 - .L_12)
.L_12:
        /*001c*/ 	.word	0x00000000
        /*0020*/ 	.short	0x0002
        /*0022*/ 	.short	0x0010
        /*0024*/ 	.byte	0x00, 0xf0, 0x21, 0x00


	//----- nvinfo : EIATTR_KPARAM_INFO
	.align		4
.L_13:
        /*0028*/ 	.byte	0x04, 0x17
        /*002a*/ 	.short	(.L_15 - .L_14)
.L_14:
        /*002c*/ 	.word	0x00000000
        /*0030*/ 	.short	0x0001
        /*0032*/ 	.short	0x0008
        /*0034*/ 	.byte	0x00, 0xf0, 0x11, 0x00


	//----- nvinfo : EIATTR_KPARAM_INFO
	.align		4
.L_15:
        /*0038*/ 	.byte	0x04, 0x17
        /*003a*/ 	.short	(.L_17 - .L_16)
.L_16:
        /*003c*/ 	.word	0x00000000
        /*0040*/ 	.short	0x0000
        /*0042*/ 	.short	0x0000
        /*0044*/ 	.byte	0x00, 0xf5, 0x21, 0x00


	//----- nvinfo : EIATTR_SPARSE_MMA_MASK
	.align		4
.L_17:
        /*0048*/ 	.byte	0x03, 0x50
        /*004a*/ 	.short	0x0000


	//----- nvinfo : EIATTR_MAXREG_COUNT
	.align		4
        /*004c*/ 	.byte	0x03, 0x1b
        /*004e*/ 	.short	0x00ff


	//----- nvinfo : EIATTR_MERCURY_ISA_VERSION
	.align		4
        /*0050*/ 	.byte	0x03, 0x5f
        /*0052*/ 	.short	0x0101


	//----- nvinfo : EIATTR_VRC_CTA_INIT_COUNT
	.align		4
        /*0054*/ 	.byte	0x02, 0x4a
	.zero		1
	.zero		1


	//----- nvinfo : EIATTR_EXIT_INSTR_OFFSETS
	.align		4
        /*0058*/ 	.byte	0x04, 0x1c
        /*005a*/ 	.short	(.L_19 - .L_18)


	//   ....[0]....
.L_18:
        /*005c*/ 	.word	0x000000a0


	//   ....[1]....
        /*0060*/ 	.word	0x000003d0


	//   ....[2]....
        /*0064*/ 	.word	0x00000b50


	//----- nvinfo : EIATTR_CRS_STACK_SIZE
	.align		4
.L_19:
        /*0068*/ 	.byte	0x04, 0x1e
        /*006a*/ 	.short	(.L_21 - .L_20)
.L_20:
        /*006c*/ 	.word	0x00000000


	//----- nvinfo : EIATTR_CBANK_PARAM_SIZE
	.align		4
.L_21:
        /*0070*/ 	.byte	0x03, 0x19
        /*0072*/ 	.short	0x001c


	//----- nvinfo : EIATTR_PARAM_CBANK
	.align		4
        /*0074*/ 	.byte	0x04, 0x0a
        /*0076*/ 	.short	(.L_23 - .L_22)
	.align		4
.L_22:
        /*0078*/ 	.word	index@(.nv.constant0._Z9pi_kernelPfidi)
        /*007c*/ 	.short	0x0380
        /*007e*/ 	.short	0x001c


	//----- nvinfo : EIATTR_SW_WAR
	.align		4
.L_23:
        /*0080*/ 	.byte	0x04, 0x36
        /*0082*/ 	.short	(.L_25 - .L_24)
.L_24:
        /*0084*/ 	.word	0x00000008
.L_25:


//--------------------- .nv.callgraph             --------------------------
	.section	.nv.callgraph,"",@"SHT_CUDA_CALLGRAPH"
	.align	4
	.sectionentsize	8
	.align		4
        /*0000*/ 	.word	0x00000000
	.align		4
        /*0004*/ 	.word	0xffffffff
	.align		4
        /*0008*/ 	.word	0x00000000
	.align		4
        /*000c*/ 	.word	0xfffffffe
	.align		4
        /*0010*/ 	.word	0x00000000
	.align		4
        /*0014*/ 	.word	0xfffffffd
	.align		4
        /*0018*/ 	.word	0x00000000
	.align		4
        /*001c*/ 	.word	0xfffffffc


//--------------------- .text._Z9pi_kernelPfidi   --------------------------
	.section	.text._Z9pi_kernelPfidi,"ax",@progbits
	.align	128
        .global         _Z9pi_kernelPfidi
        .type           _Z9pi_kernelPfidi,@function
        .size           _Z9pi_kernelPfidi,(.L_x_21 - _Z9pi_kernelPfidi)
        .other          _Z9pi_kernelPfidi,@"STO_CUDA_ENTRY STV_DEFAULT"
_Z9pi_kernelPfidi:
.text._Z9pi_kernelPfidi:
[----:B------:R-:W-:Y:S01]  /*0000*/  LDC R1, c[0x0][0x37c] ;  /* 0x0000df00ff017b82 */ /* 0x000fe20000000800 */
[----:B------:R-:W0:Y:S07]  /*0010*/  S2R R3, SR_TID.X ;  /* 0x0000000000037919 */ /* 0x000e2e0000002100 */
[----:B------:R-:W0:Y:S01]  /*0020*/  S2UR UR4, SR_CTAID.X ;  /* 0x00000000000479c3 */ /* 0x000e220000002500 */
[----:B------:R-:W1:Y:S07]  /*0030*/  LDCU UR5, c[0x0][0x388] ;  /* 0x00007100ff0577ac */ /* 0x000e6e0008000800 */
[----:B------:R-:W0:Y:S08]  /*0040*/  LDC R4, c[0x0][0x360] ;  /* 0x0000d800ff047b82 */ /* 0x000e300000000800 */
[----:B------:R-:W2:Y:S01]  /*0050*/  LDC R5, c[0x0][0x398] ;  /* 0x0000e600ff057b82 */ /* 0x000ea20000000800 */
[----:B0-----:R-:W-:-:S04]  /*0060*/  IMAD R4, R4, UR4, R3 ;  /* 0x0000000404047c24 */ /* 0x001fc8000f8e0203 */
[----:B--2---:R-:W-:-:S05]  /*0070*/  IMAD R4, R4, R5, RZ ;  /* 0x0000000504047224 */ /* 0x004fca00078e02ff */
[----:B-1----:R-:W-:-:S04]  /*0080*/  ISETP.GE.AND P0, PT, R4, UR5, PT ;  /* 0x0000000504007c0c */ /* 0x002fc8000bf06270 */
[----:B------:R-:W-:-:S13]  /*0090*/  ISETP.LT.OR P0, PT, R5, 0x1, P0 ;  /* 0x000000010500780c */ /* 0x000fda0000701670 */
[----:B------:R-:W-:Y:S05]  /*00a0*/  @P0 EXIT ;  /* 0x000000000000094d */ /* 0x000fea0003800000 */
[C---:B------:R-:W-:Y:S01]  /*00b0*/  VIADDMNMX R5, R4.reuse, R5, UR5, PT ;  /* 0x0000000504057e46 */ /* 0x040fe2000b800105 */
[----:B------:R-:W0:Y:S01]  /*00c0*/  LDCU.64 UR6, c[0x0][0x358] ;  /* 0x00006b00ff0677ac */ /* 0x000e220008000a00 */
[----:B------:R-:W-:Y:S02]  /*00d0*/  BSSY B0, `(.L_x_0) ;  /* 0x000002d000007945 */ /* 0x000fe40003800000 */
[----:B------:R-:W-:Y:S01]  /*00e0*/  VIADDMNMX R19, R4, 0x1, R5, !PT ;  /* 0x0000000104137846 */ /* 0x000fe20007800105 */
[----:B------:R-:W1:Y:S04]  /*00f0*/  LDCU.64 UR8, c[0x0][0x390] ;  /* 0x00007200ff0877ac */ /* 0x000e680008000a00 */
[--C-:B------:R-:W-:Y:S01]  /*0100*/  IMAD.IADD R0, R19, 0x1, -R4.reuse ;  /* 0x0000000113007824 */ /* 0x100fe200078e0a04 */
[----:B------:R-:W2:Y:S04]  /*0110*/  LDCU.64 UR10, c[0x0][0x390] ;  /* 0x00007200ff0a77ac */ /* 0x000ea80008000a00 */
[----:B------:R-:W-:Y:S01]  /*0120*/  LOP3.LUT P0, R18, R0, 0x3, RZ, 0xc0, !PT ;  /* 0x0000000300127812 */ /* 0x000fe2000780c0ff */
[----:B------:R-:W-:Y:S01]  /*0130*/  UMOV UR4, URZ ;  /* 0x000000ff00047c82 */ /* 0x000fe20008000000 */
[----:B------:R-:W-:Y:S01]  /*0140*/  UMOV UR5, 0x40100000 ;  /* 0x4010000000057882 */ /* 0x000fe20000000000 */
[----:B------:R-:W-:-:S10]  /*0150*/  IMAD.MOV.U32 R0, RZ, RZ, R4 ;  /* 0x000000ffff007224 */ /* 0x000fd400078e0004 */
[----:B01----:R-:W-:Y:S05]  /*0160*/  @!P0 BRA `(.L_x_1) ;  /* 0x00000000008c8947 */ /* 0x003fea0003800000 */
[----:B------:R-:W-:Y:S02]  /*0170*/  IMAD.MOV R18, RZ, RZ, -R18 ;  /* 0x000000ffff127224 */ /* 0x000fe400078e0a12 */
[----:B------:R-:W-:-:S07]  /*0180*/  IMAD.MOV.U32 R0, RZ, RZ, R4 ;  /* 0x000000ffff007224 */ /* 0x000fce00078e0004 */
.L_x_4:
[----:B0-----:R-:W0:Y:S01]  /*0190*/  I2F.F64 R2, R0 ;  /* 0x0000000000027312 */ /* 0x001e220000201c00 */
[----:B------:R-:W-:Y:S01]  /*01a0*/  IMAD.MOV.U32 R8, RZ, RZ, 0x1 ;  /* 0x00000001ff087424 */ /* 0x000fe200078e00ff */
[----:B------:R-:W-:Y:S05]  /*01b0*/  YIELD ;  /* 0x0000000000007946 */ /* 0x000fea0003800000 */
[----:B------:R-:W-:Y:S01]  /*01c0*/  VIADD R18, R18, 0x1 ;  /* 0x0000000112127836 */ /* 0x000fe20000000000 */
[----:B------:R-:W-:Y:S04]  /*01d0*/  BSSY.RECONVERGENT B1, `(.L_x_2) ;  /* 0x0000017000017945 */ /* 0x000fe80003800200 */
[----:B------:R-:W-:Y:S01]  /*01e0*/  ISETP.NE.AND P1, PT, R18, RZ, PT ;  /* 0x000000ff1200720c */ /* 0x000fe20003f25270 */
[----:B0-----:R-:W-:-:S08]  /*01f0*/  DADD R2, R2, 0.5 ;  /* 0x3fe0000002027429 */ /* 0x001fd00000000000 */
[----:B------:R-:W-:-:S10]  /*0200*/  DMUL R2, R2, UR8 ;  /* 0x0000000802027c28 */ /* 0x000fd40008000000 */
[----:B------:R-:W0:Y:S02]  /*0210*/  F2F.F32.F64 R2, R2 ;  /* 0x0000000200027310 */ /* 0x000e240000301000 */
[----:B0-----:R-:W-:-:S06]  /*0220*/  FMUL R12, R2, R2 ;  /* 0x00000002020c7220 */ /* 0x001fcc0000400000 */
[----:B------:R-:W0:Y:S02]  /*0230*/  F2F.F64.F32 R6, R12 ;  /* 0x0000000c00067310 */ /* 0x000e240000201800 */
[----:B0-----:R-:W-:-:S06]  /*0240*/  DADD R6, R6, 1 ;  /* 0x3ff0000006067429 */ /* 0x001fcc0000000000 */
[----:B------:R-:W0:Y:S02]  /*0250*/  MUFU.RCP64H R9, R7 ;  /* 0x0000000700097308 */ /* 0x000e240000001800 */
[----:B0-----:R-:W-:-:S08]  /*0260*/  DFMA R10, -R6, R8, 1 ;  /* 0x3ff00000060a742b */ /* 0x001fd00000000108 */
[----:B------:R-:W-:-:S08]  /*0270*/  DFMA R10, R10, R10, R10 ;  /* 0x0000000a0a0a722b */ /* 0x000fd0000000000a */
[----:B------:R-:W-:-:S08]  /*0280*/  DFMA R10, R8, R10, R8 ;  /* 0x0000000a080a722b */ /* 0x000fd00000000008 */
[----:B------:R-:W-:-:S08]  /*0290*/  DFMA R8, -R6, R10, 1 ;  /* 0x3ff000000608742b */ /* 0x000fd0000000010a */
[----:B------:R-:W-:-:S08]  /*02a0*/  DFMA R8, R10, R8, R10 ;  /* 0x000000080a08722b */ /* 0x000fd0000000000a */
[----:B------:R-:W-:-:S08]  /*02b0*/  DMUL R2, R8, 4 ;  /* 0x4010000008027828 */ /* 0x000fd00000000000 */
[----:B------:R-:W-:-:S08]  /*02c0*/  DFMA R10, -R6, R2, 4 ;  /* 0x40100000060a742b */ /* 0x000fd00000000102 */
[----:B------:R-:W-:-:S10]  /*02d0*/  DFMA R2, R8, R10, R2 ;  /* 0x0000000a0802722b */ /* 0x000fd40000000002 */
[----:B------:R-:W-:-:S05]  /*02e0*/  FFMA R8, RZ, R7, R3 ;  /* 0x00000007ff087223 */ /* 0x000fca0000000003 */
[----:B------:R-:W-:-:S13]  /*02f0*/  FSETP.GT.AND P0, PT, |R8|, 1.469367938527859385e-39, PT ;  /* 0x001000000800780b */ /* 0x000fda0003f04200 */
[----:B------:R-:W-:Y:S05]  /*0300*/  @P0 BRA `(.L_x_3) ;  /* 0x00000000000c0947 */ /* 0x000fea0003800000 */
[----:B------:R-:W-:Y:S01]  /*0310*/  IMAD.MOV.U32 R10, RZ, RZ, R6 ;  /* 0x000000ffff0a7224 */ /* 0x000fe200078e0006 */
[----:B------:R-:W-:-:S07]  /*0320*/  MOV R22, 0x340 ;  /* 0x0000034000167802 */ /* 0x000fce0000000f00 */
[----:B--2---:R-:W-:Y:S05]  /*0330*/  CALL.REL.NOINC `($__internal_0_$__cuda_sm20_div_rn_f64_full) ;  /* 0x0000000800087944 */ /* 0x004fea0003c00000 */
.L_x_3:
[----:B--2---:R-:W-:Y:S05]  /*0340*/  BSYNC.RECONVERGENT B1 ;  /* 0x0000000000017941 */ /* 0x004fea0003800200 */
.L_x_2:
[----:B------:R-:W0:Y:S01]  /*0350*/  LDC.64 R6, c[0x0][0x380] ;  /* 0x0000e000ff067b82 */ /* 0x000e220000000a00 */
[----:B------:R-:W0:Y:S01]  /*0360*/  F2F.F32.F64 R3, R2 ;  /* 0x0000000200037310 */ /* 0x000e220000301000 */
[----:B------:R-:W-:Y:S01]  /*0370*/  VIADD R0, R0, 0x1 ;  /* 0x0000000100007836 */ /* 0x000fe20000000000 */
[----:B0-----:R0:W-:Y:S01]  /*0380*/  REDG.E.ADD.F32.FTZ.RN.STRONG.GPU desc[UR6][R6.64], R3 ;  /* 0x00000003060079a6 */ /* 0x0011e2000c12f306 */
[----:B------:R-:W-:Y:S05]  /*0390*/  @P1 BRA `(.L_x_4) ;  /* 0xfffffffc007c1947 */ /* 0x000fea000383ffff */
.L_x_1:
[----:B--2---:R-:W-:Y:S05]  /*03a0*/  BSYNC B0 ;  /* 0x0000000000007941 */ /* 0x004fea0003800000 */
.L_x_0:
[----:B------:R-:W-:-:S05]  /*03b0*/  IMAD.IADD R19, R4, 0x1, -R19 ;  /* 0x0000000104137824 */ /* 0x000fca00078e0a13 */
[----:B------:R-:W-:-:S13]  /*03c0*/  ISETP.GT.U32.AND P0, PT, R19, -0x4, PT ;  /* 0xfffffffc1300780c */ /* 0x000fda0003f04070 */
[----:B------:R-:W-:Y:S05]  /*03d0*/  @P0 EXIT ;  /* 0x000000000000094d */ /* 0x000fea0003800000 */
.L_x_13:
[----:B01----:R-:W0:Y:S01]  /*03e0*/  I2F.F64 R2, R0 ;  /* 0x0000000000027312 */ /* 0x003e220000201c00 */
[----:B------:R-:W-:Y:S05]  /*03f0*/  YIELD ;  /* 0x0000000000007946 */ /* 0x000fea0003800000 */
[----:B------:R-:W-:Y:S01]  /*0400*/  BSSY.RECONVERGENT B0, `(.L_x_5) ;  /* 0x0000017000007945 */ /* 0x000fe20003800200 */
[----:B0-----:R-:W-:-:S08]  /*0410*/  DADD R2, R2, 0.5 ;  /* 0x3fe0000002027429 */ /* 0x001fd00000000000 */
[----:B------:R-:W-:-:S10]  /*0420*/  DMUL R2, R2, UR10 ;  /* 0x0000000a02027c28 */ /* 0x000fd40008000000 */
[----:B------:R-:W0:Y:S02]  /*0430*/  F2F.F32.F64 R2, R2 ;  /* 0x0000000200027310 */ /* 0x000e240000301000 */
[----:B0-----:R-:W-:-:S06]  /*0440*/  FMUL R4, R2, R2 ;  /* 0x0000000202047220 */ /* 0x001fcc0000400000 */
[----:B------:R-:W0:Y:S02]  /*0450*/  F2F.F64.F32 R6, R4 ;  /* 0x0000000400067310 */ /* 0x000e240000201800 */
[----:B0-----:R-:W-:Y:S01]  /*0460*/  DADD R10, R6, 1 ;  /* 0x3ff00000060a7429 */ /* 0x001fe20000000000 */
[----:B------:R-:W-:-:S05]  /*0470*/  IMAD.MOV.U32 R6, RZ, RZ, 0x1 ;  /* 0x00000001ff067424 */ /* 0x000fca00078e00ff */
        /* <DEDUP_REMOVED lines=14> */
[----:B------:R-:W-:Y:S05]  /*0560*/  CALL.REL.NOINC `($__internal_0_$__cuda_sm20_div_rn_f64_full) ;  /* 0x00000004007c7944 */ /* 0x000fea0003c00000 */
.L_x_6:
[----:B------:R-:W-:Y:S05]  /*0570*/  BSYNC.RECONVERGENT B0 ;  /* 0x0000000000007941 */ /* 0x000fea0003800200 */
.L_x_5:
[----:B------:R-:W-:Y:S01]  /*0580*/  VIADD R4, R0, 0x1 ;  /* 0x0000000100047836 */ /* 0x000fe20000000000 */
[----:B------:R-:W0:Y:S01]  /*0590*/  LDC.64 R12, c[0x0][0x380] ;  /* 0x0000e000ff0c7b82 */ /* 0x000e220000000a00 */
[----:B------:R-:W-:Y:S08]  /*05a0*/  F2F.F32.F64 R3, R2 ;  /* 0x0000000200037310 */ /* 0x000ff00000301000 */
[----:B------:R-:W1:Y:S02]  /*05b0*/  I2F.F64 R6, R4 ;  /* 0x0000000400067312 */ /* 0x000e640000201c00 */
[----:B-1----:R-:W-:Y:S01]  /*05c0*/  DADD R6, R6, 0.5 ;  /* 0x3fe0000006067429 */ /* 0x002fe20000000000 */
[----:B0-----:R0:W-:Y:S01]  /*05d0*/  REDG.E.ADD.F32.FTZ.RN.STRONG.GPU desc[UR6][R12.64], R3 ;  /* 0x000000030c0079a6 */ /* 0x0011e2000c12f306 */
[----:B------:R-:W-:Y:S06]  /*05e0*/  BSSY.RECONVERGENT B0, `(.L_x_7) ;  /* 0x0000016000007945 */ /* 0x000fec0003800200 */
[----:B------:R-:W-:-:S10]  /*05f0*/  DMUL R6, R6, UR10 ;  /* 0x0000000a06067c28 */ /* 0x000fd40008000000 */
[----:B------:R-:W1:Y:S02]  /*0600*/  F2F.F32.F64 R6, R6 ;  /* 0x0000000600067310 */ /* 0x000e640000301000 */
[----:B-1----:R-:W-:-:S06]  /*0610*/  FMUL R14, R6, R6 ;  /* 0x00000006060e7220 */ /* 0x002fcc0000400000 */
[----:B------:R-:W1:Y:S02]  /*0620*/  F2F.F64.F32 R8, R14 ;  /* 0x0000000e00087310 */ /* 0x000e640000201800 */
[----:B-1----:R-:W-:Y:S01]  /*0630*/  DADD R10, R8, 1 ;  /* 0x3ff00000080a7429 */ /* 0x002fe20000000000 */
        /* <DEDUP_REMOVED lines=16> */
.L_x_8:
[----:B------:R-:W-:Y:S05]  /*0740*/  BSYNC.RECONVERGENT B0 ;  /* 0x0000000000007941 */ /* 0x000fea0003800200 */
.L_x_7:
        /* <DEDUP_REMOVED lines=25> */
[----:B------:R-:W-:Y:S02]  /*08e0*/  MOV R7, R11 ;  /* 0x0000000b00077202 */ /* 0x000fe40000000f00 */
[----:B------:R-:W-:-:S07]  /*08f0*/  MOV R22, 0x910 ;  /* 0x0000091000167802 */ /* 0x000fce0000000f00 */
[----:B------:R-:W-:Y:S05]  /*0900*/  CALL.REL.NOINC `($__internal_0_$__cuda_sm20_div_rn_f64_full) ;  /* 0x0000000000947944 */ /* 0x000fea0003c00000 */
.L_x_10:
[----:B------:R-:W-:Y:S05]  /*0910*/  BSYNC.RECONVERGENT B0 ;  /* 0x0000000000007941 */ /* 0x000fea0003800200 */
.L_x_9:
        /* <DEDUP_REMOVED lines=28> */
.L_x_12:
[----:B------:R-:W-:Y:S05]  /*0ae0*/  BSYNC.RECONVERGENT B0 ;  /* 0x0000000000007941 */ /* 0x000fea0003800200 */
.L_x_11:
[----:B------:R-:W0:Y:S01]  /*0af0*/  LDC.64 R6, c[0x0][0x380] ;  /* 0x0000e000ff067b82 */ /* 0x000e220000000a00 */
[----:B------:R-:W-:Y:S01]  /*0b00*/  VIADD R0, R0, 0x4 ;  /* 0x0000000400007836 */ /* 0x000fe20000000000 */
[----:B------:R-:W0:Y:S04]  /*0b10*/  F2F.F32.F64 R3, R2 ;  /* 0x0000000200037310 */ /* 0x000e280000301000 */
[----:B------:R-:W-:Y:S01]  /*0b20*/  ISETP.GE.AND P0, PT, R0, R5, PT ;  /* 0x000000050000720c */ /* 0x000fe20003f06270 */
[----:B0-----:R1:W-:-:S12]  /*0b30*/  REDG.E.ADD.F32.FTZ.RN.STRONG.GPU desc[UR6][R6.64], R3 ;  /* 0x00000003060079a6 */ /* 0x0013d8000c12f306 */
[----:B------:R-:W-:Y:S05]  /*0b40*/  @!P0 BRA `(.L_x_13) ;  /* 0xfffffff800248947 */ /* 0x000fea000383ffff */
[----:B------:R-:W-:Y:S05]  /*0b50*/  EXIT ;  /* 0x000000000000794d */ /* 0x000fea0003800000 */
        .weak           $__internal_0_$__cuda_sm20_div_rn_f64_full
        .type           $__internal_0_$__cuda_sm20_div_rn_f64_full,@function
        .size           $__internal_0_$__cuda_sm20_div_rn_f64_full,(.L_x_21 - $__internal_0_$__cuda_sm20_div_rn_f64_full)
$__internal_0_$__cuda_sm20_div_rn_f64_full:
[C---:B------:R-:W-:Y:S01]  /*0b60*/  FSETP.GEU.AND P0, PT, |R7|.reuse, 1.469367938527859385e-39, PT ;  /* 0x001000000700780b */ /* 0x040fe20003f0e200 */
[--C-:B------:R-:W-:Y:S01]  /*0b70*/  IMAD.MOV.U32 R6, RZ, RZ, R10.reuse ;  /* 0x000000ffff067224 */ /* 0x100fe200078e000a */
[C---:B------:R-:W-:Y:S01]  /*0b80*/  LOP3.LUT R2, R7.reuse, 0x800fffff, RZ, 0xc0, !PT ;  /* 0x800fffff07027812 */ /* 0x040fe200078ec0ff */
[----:B------:R-:W-:Y:S01]  /*0b90*/  IMAD.MOV.U32 R12, RZ, RZ, 0x1 ;  /* 0x00000001ff0c7424 */ /* 0x000fe200078e00ff */
[----:B------:R-:W-:Y:S01]  /*0ba0*/  LOP3.LUT R16, R7, 0x7ff00000, RZ, 0xc0, !PT ;  /* 0x7ff0000007107812 */ /* 0x000fe200078ec0ff */
[----:B------:R-:W-:Y:S01]  /*0bb0*/  IMAD.MOV.U32 R20, RZ, RZ, 0x1ca00000 ;  /* 0x1ca00000ff147424 */ /* 0x000fe200078e00ff */
[----:B------:R-:W-:Y:S01]  /*0bc0*/  LOP3.LUT R3, R2, 0x3ff00000, RZ, 0xfc, !PT ;  /* 0x3ff0000002037812 */ /* 0x000fe200078efcff */
[----:B------:R-:W-:-:S06]  /*0bd0*/  IMAD.MOV.U32 R2, RZ, RZ, R10 ;  /* 0x000000ffff027224 */ /* 0x000fcc00078e000a */
[----:B------:R-:W-:-:S06]  /*0be0*/  @!P0 DMUL R2, R6, 8.98846567431157953865e+307 ;  /* 0x7fe0000006028828 */ /* 0x000fcc0000000000 */
[----:B------:R-:W0:Y:S02]  /*0bf0*/  MUFU.RCP64H R13, R3 ;  /* 0x00000003000d7308 */ /* 0x000e240000001800 */
[----:B0-----:R-:W-:-:S08]  /*0c00*/  DFMA R8, R12, -R2, 1 ;  /* 0x3ff000000c08742b */ /* 0x001fd00000000802 */
[----:B------:R-:W-:Y:S01]  /*0c10*/  DFMA R10, R8, R8, R8 ;  /* 0x00000008080a722b */ /* 0x000fe20000000008 */
[----:B------:R-:W-:Y:S02]  /*0c20*/  IMAD.U32 R9, RZ, RZ, UR5 ;  /* 0x00000005ff097e24 */ /* 0x000fe4000f8e00ff */
[----:B------:R-:W-:-:S03]  /*0c30*/  IMAD.U32 R8, RZ, RZ, UR4 ;  /* 0x00000004ff087e24 */ /* 0x000fc6000f8e00ff */
[----:B------:R-:W-:Y:S02]  /*0c40*/  LOP3.LUT R21, R9, 0x7ff00000, RZ, 0xc0, !PT ;  /* 0x7ff0000009157812 */ /* 0x000fe400078ec0ff */
[----:B------:R-:W-:Y:S01]  /*0c50*/  DFMA R12, R12, R10, R12 ;  /* 0x0000000a0c0c722b */ /* 0x000fe2000000000c */
[----:B------:R-:W-:Y:S02]  /*0c60*/  MOV R10, R8 ;  /* 0x00000008000a7202 */ /* 0x000fe40000000f00 */
[----:B------:R-:W-:Y:S01]  /*0c70*/  ISETP.GE.U32.AND P2, PT, R21, R16, PT ;  /* 0x000000101500720c */ /* 0x000fe20003f46070 */
[----:B------:R-:W-:-:S03]  /*0c80*/  IMAD.MOV.U32 R23, RZ, RZ, R21 ;  /* 0x000000ffff177224 */ /* 0x000fc600078e0015 */
[----:B------:R-:W-:Y:S01]  /*0c90*/  SEL R11, R20, 0x63400000, !P2 ;  /* 0x63400000140b7807 */ /* 0x000fe20005000000 */
[----:B------:R-:W-:Y:S01]  /*0ca0*/  DFMA R14, R12, -R2, 1 ;  /* 0x3ff000000c0e742b */ /* 0x000fe20000000802 */
[----:B------:R-:W-:Y:S02]  /*0cb0*/  FSETP.GEU.AND P2, PT, |R9|, 1.469367938527859385e-39, PT ;  /* 0x001000000900780b */ /* 0x000fe40003f4e200 */
[----:B------:R-:W-:-:S05]  /*0cc0*/  LOP3.LUT R11, R11, 0x800fffff, R9, 0xf8, !PT ;  /* 0x800fffff0b0b7812 */ /* 0x000fca00078ef809 */
[----:B------:R-:W-:-:S06]  /*0cd0*/  DFMA R12, R12, R14, R12 ;  /* 0x0000000e0c0c722b */ /* 0x000fcc000000000c */
[----:B------:R-:W-:Y:S05]  /*0ce0*/  @P2 BRA `(.L_x_14) ;  /* 0x0000000000202947 */ /* 0x000fea0003800000 */
[----:B------:R-:W-:-:S04]  /*0cf0*/  LOP3.LUT R14, R7, 0x7ff00000, RZ, 0xc0, !PT ;  /* 0x7ff00000070e7812 */ /* 0x000fc800078ec0ff */
[----:B------:R-:W-:Y:S01]  /*0d00*/  ISETP.GE.U32.AND P2, PT, R21, R14, PT ;  /* 0x0000000e1500720c */ /* 0x000fe20003f46070 */
[----:B------:R-:W-:-:S03]  /*0d10*/  IMAD.MOV.U32 R14, RZ, RZ, RZ ;  /* 0x000000ffff0e7224 */ /* 0x000fc600078e00ff */
[----:B------:R-:W-:-:S04]  /*0d20*/  SEL R15, R20, 0x63400000, !P2 ;  /* 0x63400000140f7807 */ /* 0x000fc80005000000 */
[----:B------:R-:W-:-:S04]  /*0d30*/  LOP3.LUT R15, R15, 0x80000000, R9, 0xf8, !PT ;  /* 0x800000000f0f7812 */ /* 0x000fc800078ef809 */
[----:B------:R-:W-:-:S06]  /*0d40*/  LOP3.LUT R15, R15, 0x100000, RZ, 0xfc, !PT ;  /* 0x001000000f0f7812 */ /* 0x000fcc00078efcff */
[----:B------:R-:W-:-:S10]  /*0d50*/  DFMA R10, R10, 2, -R14 ;  /* 0x400000000a0a782b */ /* 0x000fd4000000080e */
[----:B------:R-:W-:-:S07]  /*0d60*/  LOP3.LUT R23, R11, 0x7ff00000, RZ, 0xc0, !PT ;  /* 0x7ff000000b177812 */ /* 0x000fce00078ec0ff */
.L_x_14:
[----:B------:R-:W-:Y:S01]  /*0d70*/  IMAD.MOV.U32 R24, RZ, RZ, R16 ;  /* 0x000000ffff187224 */ /* 0x000fe200078e0010 */
[----:B------:R-:W-:Y:S01]  /*0d80*/  @!P0 LOP3.LUT R24, R3, 0x7ff00000, RZ, 0xc0, !PT ;  /* 0x7ff0000003188812 */ /* 0x000fe200078ec0ff */
[----:B------:R-:W-:Y:S01]  /*0d90*/  VIADD R25, R23, 0xffffffff ;  /* 0xffffffff17197836 */ /* 0x000fe20000000000 */
[----:B------:R-:W-:Y:S01]  /*0da0*/  DMUL R14, R12, R10 ;  /* 0x0000000a0c0e7228 */ /* 0x000fe20000000000 */
[----:B------:R-:W-:Y:S03]  /*0db0*/  BSSY.RECONVERGENT B2, `(.L_x_15) ;  /* 0x0000037000027945 */ /* 0x000fe60003800200 */
[----:B------:R-:W-:Y:S01]  /*0dc0*/  ISETP.GT.U32.AND P0, PT, R25, 0x7feffffe, PT ;  /* 0x7feffffe1900780c */ /* 0x000fe20003f04070 */
[----:B------:R-:W-:-:S03]  /*0dd0*/  VIADD R25, R24, 0xffffffff ;  /* 0xffffffff18197836 */ /* 0x000fc60000000000 */
[----:B------:R-:W-:Y:S02]  /*0de0*/  DFMA R16, R14, -R2, R10 ;  /* 0x800000020e10722b */ /* 0x000fe4000000000a */
[----:B------:R-:W-:-:S06]  /*0df0*/  ISETP.GT.U32.OR P0, PT, R25, 0x7feffffe, P0 ;  /* 0x7feffffe1900780c */ /* 0x000fcc0000704470 */
[----:B------:R-:W-:-:S07]  /*0e00*/  DFMA R16, R12, R16, R14 ;  /* 0x000000100c10722b */ /* 0x000fce000000000e */
[----:B------:R-:W-:Y:S05]  /*0e10*/  @P0 BRA `(.L_x_16) ;  /* 0x00000000006c0947 */ /* 0x000fea0003800000 */
[----:B------:R-:W-:-:S04]  /*0e20*/  LOP3.LUT R12, R7, 0x7ff00000, RZ, 0xc0, !PT ;  /* 0x7ff00000070c7812 */ /* 0x000fc800078ec0ff */
[CC--:B------:R-:W-:Y:S02]  /*0e30*/  VIADDMNMX R8, R21.reuse, -R12.reuse, 0xb9600000, !PT ;  /* 0xb960000015087446 */ /* 0x0c0fe4000780090c */
[----:B------:R-:W-:Y:S02]  /*0e40*/  ISETP.GE.U32.AND P0, PT, R21, R12, PT ;  /* 0x0000000c1500720c */ /* 0x000fe40003f06070 */
[----:B------:R-:W-:Y:S02]  /*0e50*/  VIMNMX R8, PT, PT, R8, 0x46a00000, PT ;  /* 0x46a0000008087848 */ /* 0x000fe40003fe0100 */
[----:B------:R-:W-:-:S05]  /*0e60*/  SEL R9, R20, 0x63400000, !P0 ;  /* 0x6340000014097807 */ /* 0x000fca0004000000 */
[----:B------:R-:W-:Y:S02]  /*0e70*/  IMAD.IADD R14, R8, 0x1, -R9 ;  /* 0x00000001080e7824 */ /* 0x000fe400078e0a09 */
[----:B------:R-:W-:Y:S02]  /*0e80*/  IMAD.MOV.U32 R8, RZ, RZ, RZ ;  /* 0x000000ffff087224 */ /* 0x000fe400078e00ff */
[----:B------:R-:W-:-:S06]  /*0e90*/  VIADD R9, R14, 0x7fe00000 ;  /* 0x7fe000000e097836 */ /* 0x000fcc0000000000 */
[----:B------:R-:W-:-:S10]  /*0ea0*/  DMUL R12, R16, R8 ;  /* 0x00000008100c7228 */ /* 0x000fd40000000000 */
[----:B------:R-:W-:-:S13]  /*0eb0*/  FSETP.GTU.AND P0, PT, |R13|, 1.469367938527859385e-39, PT ;  /* 0x001000000d00780b */ /* 0x000fda0003f0c200 */
[----:B------:R-:W-:Y:S05]  /*0ec0*/  @P0 BRA `(.L_x_17) ;  /* 0x0000000000940947 */ /* 0x000fea0003800000 */
[----:B------:R-:W-:Y:S01]  /*0ed0*/  DFMA R2, R16, -R2, R10 ;  /* 0x800000021002722b */ /* 0x000fe2000000000a */
[----:B------:R-:W-:-:S09]  /*0ee0*/  IMAD.MOV.U32 R8, RZ, RZ, RZ ;  /* 0x000000ffff087224 */ /* 0x000fd200078e00ff */
[C---:B------:R-:W-:Y:S02]  /*0ef0*/  FSETP.NEU.AND P0, PT, R3.reuse, RZ, PT ;  /* 0x000000ff0300720b */ /* 0x040fe40003f0d000 */
[----:B------:R-:W-:-:S04]  /*0f00*/  LOP3.LUT R7, R3, 0x80000000, R7, 0x48, !PT ;  /* 0x8000000003077812 */ /* 0x000fc800078e4807 */
[----:B------:R-:W-:-:S07]  /*0f10*/  LOP3.LUT R9, R7, R9, RZ, 0xfc, !PT ;  /* 0x0000000907097212 */ /* 0x000fce00078efcff */
[----:B------:R-:W-:Y:S05]  /*0f20*/  @!P0 BRA `(.L_x_17) ;  /* 0x00000000007c8947 */ /* 0x000fea0003800000 */
[----:B------:R-:W-:Y:S01]  /*0f30*/  IMAD.MOV R3, RZ, RZ, -R14 ;  /* 0x000000ffff037224 */ /* 0x000fe200078e0a0e */
[----:B------:R-:W-:Y:S01]  /*0f40*/  DMUL.RP R8, R16, R8 ;  /* 0x0000000810087228 */ /* 0x000fe20000008000 */
[----:B------:R-:W-:-:S06]  /*0f50*/  IMAD.MOV.U32 R2, RZ, RZ, RZ ;  /* 0x000000ffff027224 */ /* 0x000fcc00078e00ff */
[----:B------:R-:W-:-:S03]  /*0f60*/  DFMA R2, R12, -R2, R16 ;  /* 0x800000020c02722b */ /* 0x000fc60000000010 */
[----:B------:R-:W-:-:S03]  /*0f70*/  LOP3.LUT R7, R9, R7, RZ, 0x3c, !PT ;  /* 0x0000000709077212 */ /* 0x000fc600078e3cff */
[----:B------:R-:W-:-:S04]  /*0f80*/  IADD3 R2, PT, PT, -R14, -0x43300000, RZ ;  /* 0xbcd000000e027810 */ /* 0x000fc80007ffe1ff */
[----:B------:R-:W-:-:S04]  /*0f90*/  FSETP.NEU.AND P0, PT, |R3|, R2, PT ;  /* 0x000000020300720b */ /* 0x000fc80003f0d200 */
[----:B------:R-:W-:Y:S02]  /*0fa0*/  FSEL R12, R8, R12, !P0 ;  /* 0x0000000c080c7208 */ /* 0x000fe40004000000 */
[----:B------:R-:W-:Y:S01]  /*0fb0*/  FSEL R13, R7, R13, !P0 ;  /* 0x0000000d070d7208 */ /* 0x000fe20004000000 */
[----:B------:R-:W-:Y:S06]  /*0fc0*/  BRA `(.L_x_17) ;  /* 0x0000000000547947 */ /* 0x000fec0003800000 */
.L_x_16:
[----:B------:R-:W-:-:S14]  /*0fd0*/  DSETP.NAN.AND P0, PT, R8, R8, PT ;  /* 0x000000080800722a */ /* 0x000fdc0003f08000 */
[----:B------:R-:W-:Y:S05]  /*0fe0*/  @P0 BRA `(.L_x_18) ;  /* 0x0000000000440947 */ /* 0x000fea0003800000 */
[----:B------:R-:W-:-:S14]  /*0ff0*/  DSETP.NAN.AND P0, PT, R6, R6, PT ;  /* 0x000000060600722a */ /* 0x000fdc0003f08000 */
[----:B------:R-:W-:Y:S05]  /*1000*/  @P0 BRA `(.L_x_19) ;  /* 0x0000000000300947 */ /* 0x000fea0003800000 */
[----:B------:R-:W-:Y:S01]  /*1010*/  ISETP.NE.AND P0, PT, R23, R24, PT ;  /* 0x000000181700720c */ /* 0x000fe20003f05270 */
[----:B------:R-:W-:Y:S01]  /*1020*/  IMAD.MOV.U32 R13, RZ, RZ, -0x80000 ;  /* 0xfff80000ff0d7424 */ /* 0x000fe200078e00ff */
[----:B------:R-:W-:-:S11]  /*1030*/  MOV R12, 0x0 ;  /* 0x00000000000c7802 */ /* 0x000fd60000000f00 */
[----:B------:R-:W-:Y:S05]  /*1040*/  @!P0 BRA `(.L_x_17) ;  /* 0x0000000000348947 */ /* 0x000fea0003800000 */
[----:B------:R-:W-:Y:S02]  /*1050*/  ISETP.NE.AND P0, PT, R23, 0x7ff00000, PT ;  /* 0x7ff000001700780c */ /* 0x000fe40003f05270 */
[----:B------:R-:W-:Y:S02]  /*1060*/  LOP3.LUT R13, R9, 0x80000000, R7, 0x48, !PT ;  /* 0x80000000090d7812 */ /* 0x000fe400078e4807 */
[----:B------:R-:W-:-:S13]  /*1070*/  ISETP.EQ.OR P0, PT, R24, RZ, !P0 ;  /* 0x000000ff1800720c */ /* 0x000fda0004702670 */
[----:B------:R-:W-:Y:S01]  /*1080*/  @P0 LOP3.LUT R2, R13, 0x7ff00000, RZ, 0xfc, !PT ;  /* 0x7ff000000d020812 */ /* 0x000fe200078efcff */
[----:B------:R-:W-:Y:S02]  /*1090*/  @!P0 IMAD.MOV.U32 R12, RZ, RZ, RZ ;  /* 0x000000ffff0c8224 */ /* 0x000fe400078e00ff */
[----:B------:R-:W-:Y:S02]  /*10a0*/  @P0 IMAD.MOV.U32 R12, RZ, RZ, RZ ;  /* 0x000000ffff0c0224 */ /* 0x000fe400078e00ff */
[----:B------:R-:W-:Y:S01]  /*10b0*/  @P0 IMAD.MOV.U32 R13, RZ, RZ, R2 ;  /* 0x000000ffff0d0224 */ /* 0x000fe200078e0002 */
[----:B------:R-:W-:Y:S06]  /*10c0*/  BRA `(.L_x_17) ;  /* 0x0000000000147947 */ /* 0x000fec0003800000 */
.L_x_19:
[----:B------:R-:W-:Y:S01]  /*10d0*/  LOP3.LUT R13, R7, 0x80000, RZ, 0xfc, !PT ;  /* 0x00080000070d7812 */ /* 0x000fe200078efcff */
[----:B------:R-:W-:Y:S01]  /*10e0*/  IMAD.MOV.U32 R12, RZ, RZ, R6 ;  /* 0x000000ffff0c7224 */ /* 0x000fe200078e0006 */
[----:B------:R-:W-:Y:S06]  /*10f0*/  BRA `(.L_x_17) ;  /* 0x0000000000087947 */ /* 0x000fec0003800000 */
.L_x_18:
[----:B------:R-:W-:Y:S01]  /*1100*/  LOP3.LUT R13, R9, 0x80000, RZ, 0xfc, !PT ;  /* 0x00080000090d7812 */ /* 0x000fe200078efcff */
[----:B------:R-:W-:-:S07]  /*1110*/  IMAD.MOV.U32 R12, RZ, RZ, R8 ;  /* 0x000000ffff0c7224 */ /* 0x000fce00078e0008 */
.L_x_17:
[----:B------:R-:W-:Y:S05]  /*1120*/  BSYNC.RECONVERGENT B2 ;  /* 0x0000000000027941 */ /* 0x000fea0003800200 */
.L_x_15:
[----:B------:R-:W-:Y:S02]  /*1130*/  IMAD.MOV.U32 R23, RZ, RZ, 0x0 ;  /* 0x00000000ff177424 */ /* 0x000fe400078e00ff */
[----:B------:R-:W-:Y:S02]  /*1140*/  IMAD.MOV.U32 R2, RZ, RZ, R12 ;  /* 0x000000ffff027224 */ /* 0x000fe400078e000c */
[----:B------:R-:W-:Y:S01]  /*1150*/  IMAD.MOV.U32 R3, RZ, RZ, R13 ;  /* 0x000000ffff037224 */ /* 0x000fe200078e000d */
[----:B------:R-:W-:Y:S06]  /*1160*/  RET.REL.NODEC R22 `(_Z9pi_kernelPfidi) ;  /* 0xffffffec16a47950 */ /* 0x000fec0003c3ffff */
.L_x_20:
[----:B------:R-:W-:-:S00]  /*1170*/  BRA `(.L_x_20) ;  /* 0xfffffffc00fc7947 */ /* 0x000fc0000383ffff */
[----:B------:R-:W-:-:S00]  /*1180*/  NOP ;  /* 0x0000000000007918 */ /* 0x000fc00000000000 */
[----:B------:R-:W-:-:S00]  /*1190*/  NOP ;  /* 0x0000000000007918 */ /* 0x000fc00000000000 */
[----:B------:R-:W-:-:S00]  /*11a0*/  NOP ;  /* 0x0000000000007918 */ /* 0x000fc00000000000 */
[----:B------:R-:W-:-:S00]  /*11b0*/  NOP ;  /* 0x0000000000007918 */ /* 0x000fc00000000000 */
[----:B------:R-:W-:-:S00]  /*11c0*/  NOP ;  /* 0x0000000000007918 */ /* 0x000fc00000000000 */
[----:B------:R-:W-:-:S00]  /*11d0*/  NOP ;  /* 0x0000000000007918 */ /* 0x000fc00000000000 */
[----:B------:R-:W-:-:S00]  /*11e0*/  NOP ;  /* 0x0000000000007918 */ /* 0x000fc00000000000 */
[----:B------:R-:W-:-:S00]  /*11f0*/  NOP ;  /* 0x0000000000007918 */ /* 0x000fc00000000000 */
.L_x_21:


//--------------------- .nv.shared.reserved.0     --------------------------
	.section	.nv.shared.reserved.0,"aw",@nobits
	.weak		__nv_reservedSMEM_offset_0_alias
	.size		__nv_reservedSMEM_offset_0_alias, 0, 64
	.other		__nv_reservedSMEM_offset_0_alias,@"STO_CUDA_RESERVED_SHARED STV_DEFAULT"
__nv_reservedSMEM_offset_0_alias:
	.zero		0
	.zero		64


//--------------------- .nv.constant0._Z9pi_kernelPfidi --------------------------
	.section	.nv.constant0._Z9pi_kernelPfidi,"a",@progbits
	.sectionflags	@""
	.align	4
.nv.constant0._Z9pi_kernelPfidi:
	.zero		924


//--------------------- SYMBOLS --------------------------

	.type		.nv.reservedSmem.offset0,@object
	.size		.nv.reservedSmem.offset0,0x4
